	.headerflags	@"EF_CUDA_TEXMODE_UNIFIED EF_CUDA_64BIT_ADDRESS EF_CUDA_SM86 EF_CUDA_VIRTUAL_SM(EF_CUDA_SM86)"
	.elftype	@"ET_EXEC"


//--------------------- .nv.info                  --------------------------
	.section	.nv.info,"",@"SHT_CUDA_INFO"
	.align	4


	//----- nvinfo : EIATTR_REGCOUNT
	.align		4
        /*0000*/ 	.byte	0x04, 0x2f
        /*0002*/ 	.short	(.L_2 - .L_1)
	.align		4
.L_1:
        /*0004*/ 	.word	index@(triton_red_fused__to_copy_add_mean_mul_pow_rsqrt_13)
        /*0008*/ 	.word	0x00000022


	//----- nvinfo : EIATTR_MIN_STACK_SIZE
	.align		4
.L_2:
        /*000c*/ 	.byte	0x04, 0x12
        /*000e*/ 	.short	(.L_4 - .L_3)
	.align		4
.L_3:
        /*0010*/ 	.word	index@(triton_red_fused__to_copy_add_mean_mul_pow_rsqrt_13)
        /*0014*/ 	.word	0x00000000


	//----- nvinfo : EIATTR_FRAME_SIZE
	.align		4
.L_4:
        /*0018*/ 	.byte	0x04, 0x11
        /*001a*/ 	.short	(.L_6 - .L_5)
	.align		4
.L_5:
        /*001c*/ 	.word	index@(triton_red_fused__to_copy_add_mean_mul_pow_rsqrt_13)
        /*0020*/ 	.word	0x00000000


	//----- nvinfo : EIATTR_MIN_STACK_SIZE
	.align		4
.L_6:
        /*0024*/ 	.byte	0x04, 0x12
        /*0026*/ 	.short	(.L_8 - .L_7)
	.align		4
.L_7:
        /*0028*/ 	.word	index@(triton_red_fused__to_copy_add_mean_mul_pow_rsqrt_13)
        /*002c*/ 	.word	0x00000000
.L_8:


//--------------------- .nv.info.triton_red_fused__to_copy_add_mean_mul_pow_rsqrt_13 --------------------------
	.section	.nv.info.triton_red_fused__to_copy_add_mean_mul_pow_rsqrt_13,"",@"SHT_CUDA_INFO"
	.sectionflags	@""
	.align	4


	//----- nvinfo : EIATTR_CUDA_API_VERSION
	.align		4
        /*0000*/ 	.byte	0x04, 0x37
        /*0002*/ 	.short	(.L_10 - .L_9)
.L_9:
        /*0004*/ 	.word	0x0000007c


	//----- nvinfo : EIATTR_SW2861232_WAR
	.align		4
.L_10:
        /*0008*/ 	.byte	0x01, 0x35
	.zero		2


	//----- nvinfo : EIATTR_PARAM_CBANK
	.align		4
        /*000c*/ 	.byte	0x04, 0x0a
        /*000e*/ 	.short	(.L_12 - .L_11)
	.align		4
.L_11:
        /*0010*/ 	.word	index@(.nv.constant0.triton_red_fused__to_copy_add_mean_mul_pow_rsqrt_13)
        /*0014*/ 	.short	0x0160
        /*0016*/ 	.short	0x0028


	//----- nvinfo : EIATTR_CBANK_PARAM_SIZE
	.align		4
.L_12:
        /*0018*/ 	.byte	0x03, 0x19
        /*001a*/ 	.short	0x0028


	//----- nvinfo : EIATTR_KPARAM_INFO
	.align		4
        /*001c*/ 	.byte	0x04, 0x17
        /*001e*/ 	.short	(.L_14 - .L_13)
.L_13:
        /*0020*/ 	.word	0x00000000
        /*0024*/ 	.short	0x0005
        /*0026*/ 	.short	0x0020
        /*0028*/ 	.byte	0x00, 0xf4, 0x21, 0x00


	//----- nvinfo : EIATTR_KPARAM_INFO
	.align		4
.L_14:
        /*002c*/ 	.byte	0x04, 0x17
        /*002e*/ 	.short	(.L_16 - .L_15)
.L_15:
        /*0030*/ 	.word	0x00000000
        /*0034*/ 	.short	0x0004
        /*0036*/ 	.short	0x001c
        /*0038*/ 	.byte	0x00, 0xf0, 0x11, 0x00


	//----- nvinfo : EIATTR_KPARAM_INFO
	.align		4
.L_16:
        /*003c*/ 	.byte	0x04, 0x17
        /*003e*/ 	.short	(.L_18 - .L_17)
.L_17:
        /*0040*/ 	.word	0x00000000
        /*0044*/ 	.short	0x0003
        /*0046*/ 	.short	0x0018
        /*0048*/ 	.byte	0x00, 0xf0, 0x11, 0x00


	//----- nvinfo : EIATTR_KPARAM_INFO
	.align		4
.L_18:
        /*004c*/ 	.byte	0x04, 0x17
        /*004e*/ 	.short	(.L_20 - .L_19)
.L_19:
        /*0050*/ 	.word	0x00000000
        /*0054*/ 	.short	0x0002
        /*0056*/ 	.short	0x0010
        /*0058*/ 	.byte	0x00, 0xf4, 0x21, 0x00


	//----- nvinfo : EIATTR_KPARAM_INFO
	.align		4
.L_20:
        /*005c*/ 	.byte	0x04, 0x17
        /*005e*/ 	.short	(.L_22 - .L_21)
.L_21:
        /*0060*/ 	.word	0x00000000
        /*0064*/ 	.short	0x0001
        /*0066*/ 	.short	0x0008
        /*0068*/ 	.byte	0x00, 0xf4, 0x21, 0x00


	//----- nvinfo : EIATTR_KPARAM_INFO
	.align		4
.L_22:
        /*006c*/ 	.byte	0x04, 0x17
        /*006e*/ 	.short	(.L_24 - .L_23)
.L_23:
        /*0070*/ 	.word	0x00000000
        /*0074*/ 	.short	0x0000
        /*0076*/ 	.short	0x0000
        /*0078*/ 	.byte	0x00, 0xf4, 0x21, 0x00


	//----- nvinfo : EIATTR_MAXREG_COUNT
	.align		4
.L_24:
        /*007c*/ 	.byte	0x03, 0x1b
        /*007e*/ 	.short	0x0080


	//----- nvinfo : EIATTR_COOP_GROUP_MASK_REGIDS
	.align		4
        /*0080*/ 	.byte	0x04, 0x29
        /*0082*/ 	.short	(.L_26 - .L_25)


	//   ....[0]....
.L_25:
        /*0084*/ 	.word	0xffffffff


	//   ....[1]....
        /*0088*/ 	.word	0xffffffff


	//   ....[2]....
        /*008c*/ 	.word	0xffffffff


	//----- nvinfo : EIATTR_COOP_GROUP_INSTR_OFFSETS
	.align		4
.L_26:
        /*0090*/ 	.byte	0x04, 0x28
        /*0092*/ 	.short	(.L_28 - .L_27)


	//   ....[0]....
.L_27:
        /*0094*/ 	.word	0x00000550


	//   ....[1]....
        /*0098*/ 	.word	0x00000570


	//   ....[2]....
        /*009c*/ 	.word	0x00000590


	//----- nvinfo : EIATTR_EXIT_INSTR_OFFSETS
	.align		4
.L_28:
        /*00a0*/ 	.byte	0x04, 0x1c
        /*00a2*/ 	.short	(.L_30 - .L_29)


	//   ....[0]....
.L_29:
        /*00a4*/ 	.word	0x00000b00


	//----- nvinfo : EIATTR_REQNTID
	.align		4
.L_30:
        /*00a8*/ 	.byte	0x04, 0x10
        /*00aa*/ 	.short	(.L_32 - .L_31)
.L_31:
        /*00ac*/ 	.word	0x00000200
        /*00b0*/ 	.word	0x00000001
        /*00b4*/ 	.word	0x00000001
.L_32:


//--------------------- .nv.callgraph             --------------------------
	.section	.nv.callgraph,"",@"SHT_CUDA_CALLGRAPH"
	.align	4
	.sectionentsize	8
	.align		4
        /*0000*/ 	.word	0x00000000
	.align		4
        /*0004*/ 	.word	0xffffffff
	.align		4
        /*0008*/ 	.word	0x00000000
	.align		4
        /*000c*/ 	.word	0xfffffffe
	.align		4
        /*0010*/ 	.word	0x00000000
	.align		4
        /*0014*/ 	.word	0xfffffffd
	.align		4
        /*0018*/ 	.word	0x00000000
	.align		4
        /*001c*/ 	.word	0xfffffffc


//--------------------- .nv.rel.action            --------------------------
	.section	.nv.rel.action,"",@"SHT_CUDA_RELOCINFO"
	.align	8
	.sectionentsize	8
        /*0000*/ 	.byte	0x73, 0x00, 0x00, 0x00, 0x00, 0x00, 0x00, 0x00, 0x00, 0x00, 0x00, 0x11, 0x25, 0x00, 0x05, 0x36


//--------------------- .nv.constant4             --------------------------
	.section	.nv.constant4,"a",@progbits
	.align	8
	.align		8
.nv.constant4:
        /*0000*/ 	.dword	_$_str


//--------------------- .nv.constant0.triton_red_fused__to_copy_add_mean_mul_pow_rsqrt_13 --------------------------
	.section	.nv.constant0.triton_red_fused__to_copy_add_mean_mul_pow_rsqrt_13,"a",@progbits
	.sectionflags	@""
	.align	4
.nv.constant0.triton_red_fused__to_copy_add_mean_mul_pow_rsqrt_13:
	.zero		392


//--------------------- .text.triton_red_fused__to_copy_add_mean_mul_pow_rsqrt_13 --------------------------
	.section	.text.triton_red_fused__to_copy_add_mean_mul_pow_rsqrt_13,"ax",@progbits
	.sectioninfo	@"SHI_REGISTERS=34"
	.align	128
        .global         triton_red_fused__to_copy_add_mean_mul_pow_rsqrt_13
        .type           triton_red_fused__to_copy_add_mean_mul_pow_rsqrt_13,@function
        .size           triton_red_fused__to_copy_add_mean_mul_pow_rsqrt_13,(.L_x_3 - triton_red_fused__to_copy_add_mean_mul_pow_rsqrt_13)
        .other          triton_red_fused__to_copy_add_mean_mul_pow_rsqrt_13,@"STO_CUDA_ENTRY STV_DEFAULT"
triton_red_fused__to_copy_add_mean_mul_pow_rsqrt_13:
.text.triton_red_fused__to_copy_add_mean_mul_pow_rsqrt_13:
[----:B------:R-:W-:Y:S02]  /*0000*/  MOV R1, c[0x0][0x28] ;  /* 0x00000a0000017a02 */ /* 0x000fe40000000f00 */
[----:B------:R-:W0:Y:S01]  /*0010*/  S2R R2, SR_TID.X ;  /* 0x0000000000027919 */ /* 0x000e220000002100 */
[----:B------:R-:W1:Y:S01]  /*0020*/  S2UR UR4, SR_CTAID.X ;  /* 0x00000000000479c3 */ /* 0x000e620000002500 */
[----:B------:R-:W-:Y:S01]  /*0030*/  MOV R15, 0xffffffc0 ;  /* 0xffffffc0000f7802 */ /* 0x000fe20000000f00 */
[----:B------:R-:W-:Y:S01]  /*0040*/  IMAD.MOV.U32 R20, RZ, RZ, RZ ;  /* 0x000000ffff147224 */ /* 0x000fe200078e00ff */
[----:B------:R-:W-:Y:S01]  /*0050*/  CS2R R12, SRZ ;  /* 0x00000000000c7805 */ /* 0x000fe2000001ff00 */
[----:B------:R-:W-:Y:S01]  /*0060*/  MOV R18, RZ ;  /* 0x000000ff00127202 */ /* 0x000fe20000000f00 */
[----:B------:R-:W-:Y:S01]  /*0070*/  CS2R R16, SRZ ;  /* 0x0000000000107805 */ /* 0x000fe2000001ff00 */
[----:B------:R-:W-:Y:S02]  /*0080*/  MOV R14, RZ ;  /* 0x000000ff000e7202 */ /* 0x000fe40000000f00 */
[----:B0-----:R-:W-:Y:S01]  /*0090*/  SHF.R.U32.HI R0, RZ, 0x3, R2 ;  /* 0x00000003ff007819 */ /* 0x001fe20000011602 */
[----:B-1----:R-:W-:Y:S01]  /*00a0*/  USHF.L.U32 UR4, UR4, 0x6, URZ ;  /* 0x0000000604047899 */ /* 0x002fe2000800063f */
[----:B------:R-:W-:-:S02]  /*00b0*/  IMAD.SHL.U32 R3, R2, 0x8, RZ ;  /* 0x0000000802037824 */ /* 0x000fc400078e00ff */
[----:B------:R-:W-:-:S03]  /*00c0*/  SGXT.U32 R0, R0, 0x6 ;  /* 0x000000060000781a */ /* 0x000fc60000000000 */
[----:B------:R-:W-:Y:S02]  /*00d0*/  LOP3.LUT R5, R3, 0x38, RZ, 0xc0, !PT ;  /* 0x0000003803057812 */ /* 0x000fe400078ec0ff */
[----:B------:R-:W-:Y:S01]  /*00e0*/  LOP3.LUT R0, R0, UR4, RZ, 0xfc, !PT ;  /* 0x0000000400007c12 */ /* 0x000fe2000f8efcff */
[----:B------:R-:W-:Y:S01]  /*00f0*/  ULDC.64 UR4, c[0x0][0x118] ;  /* 0x0000460000047ab9 */ /* 0x000fe20000000a00 */
[----:B------:R-:W-:Y:S02]  /*0100*/  MOV R3, RZ ;  /* 0x000000ff00037202 */ /* 0x000fe40000000f00 */
[C---:B------:R-:W-:Y:S01]  /*0110*/  ISETP.GE.AND P1, PT, R0.reuse, 0x200, PT ;  /* 0x000002000000780c */ /* 0x040fe20003f26270 */
[----:B------:R-:W-:Y:S02]  /*0120*/  IMAD R0, R0, 0x1000, R5 ;  /* 0x0000100000007824 */ /* 0x000fe400078e0205 */
.L_x_0:
[----:B------:R-:W-:Y:S01]  /*0130*/  IADD3 R15, R15, 0x40, RZ ;  /* 0x000000400f0f7810 */ /* 0x000fe20007ffe0ff */
[----:B------:R-:W-:Y:S01]  /*0140*/  IMAD.MOV.U32 R24, RZ, RZ, 0x2 ;  /* 0x00000002ff187424 */ /* 0x000fe200078e00ff */
[----:B------:R-:W-:Y:S01]  /*0150*/  CS2R R4, SRZ ;  /* 0x0000000000047805 */ /* 0x000fe2000001ff00 */
[----:B------:R-:W-:Y:S01]  /*0160*/  CS2R R6, SRZ ;  /* 0x0000000000067805 */ /* 0x000fe2000001ff00 */
[----:B------:R-:W-:Y:S01]  /*0170*/  LOP3.LUT R25, R0, R15, RZ, 0xfc, !PT ;  /* 0x0000000f00197212 */ /* 0x000fe200078efcff */
[----:B------:R-:W-:Y:S01]  /*0180*/  CS2R R8, SRZ ;  /* 0x0000000000087805 */ /* 0x000fe2000001ff00 */
[----:B------:R-:W-:-:S03]  /*0190*/  CS2R R10, SRZ ;  /* 0x00000000000a7805 */ /* 0x000fc6000001ff00 */
[----:B------:R-:W-:-:S04]  /*01a0*/  IMAD.WIDE R22, R25, R24, c[0x0][0x160] ;  /* 0x0000580019167625 */ /* 0x000fc800078e0218 */
[----:B------:R-:W-:Y:S01]  /*01b0*/  IMAD.WIDE R24, R25, R24, c[0x0][0x168] ;  /* 0x00005a0019187625 */ /* 0x000fe200078e0218 */
[----:B------:R-:W2:Y:S04]  /*01c0*/  @!P1 LDG.E.EL.128 R4, [R22.64] ;  /* 0x0000000416049981 */ /* 0x000ea8000c2e1d00 */
[----:B------:R-:W3:Y:S01]  /*01d0*/  @!P1 LDG.E.EL.128 R8, [R24.64] ;  /* 0x0000000418089981 */ /* 0x000ee2000c2e1d00 */
[----:B------:R-:W-:Y:S02]  /*01e0*/  ISETP.GE.U32.AND P0, PT, R15, 0xfc0, PT ;  /* 0x00000fc00f00780c */ /* 0x000fe40003f06070 */
[----:B--2---:R-:W-:Y:S01]  /*01f0*/  PRMT R21, R4, 0x7632, R21 ;  /* 0x0000763204157816 */ /* 0x004fe20000000015 */
[----:B------:R-:W-:Y:S01]  /*0200*/  IMAD.U32 R28, R6, 0x10000, RZ ;  /* 0x00010000061c7824 */ /* 0x000fe200078e00ff */
[----:B------:R-:W-:-:S02]  /*0210*/  SHF.L.U32 R26, R4, 0x10, RZ ;  /* 0x00000010041a7819 */ /* 0x000fc400000006ff */
[C---:B---3--:R-:W-:Y:S01]  /*0220*/  PRMT R23, R8.reuse, 0x7632, R23 ;  /* 0x0000763208177816 */ /* 0x048fe20000000017 */
[----:B------:R-:W-:Y:S01]  /*0230*/  IMAD.U32 R24, R9, 0x10000, RZ ;  /* 0x0001000009187824 */ /* 0x000fe200078e00ff */
[----:B------:R-:W-:Y:S01]  /*0240*/  SHF.L.U32 R29, R8, 0x10, RZ ;  /* 0x00000010081d7819 */ /* 0x000fe200000006ff */
[----:B------:R-:W-:Y:S01]  /*0250*/  IMAD.U32 R21, R21, 0x10000, RZ ;  /* 0x0001000015157824 */ /* 0x000fe200078e00ff */
[C---:B------:R-:W-:Y:S02]  /*0260*/  PRMT R4, R7.reuse, 0x7632, R4 ;  /* 0x0000763207047816 */ /* 0x040fe40000000004 */
[----:B------:R-:W-:Y:S01]  /*0270*/  SHF.L.U32 R22, R7, 0x10, RZ ;  /* 0x0000001007167819 */ /* 0x000fe200000006ff */
[----:B------:R-:W-:Y:S01]  /*0280*/  FADD R26, R26, R29 ;  /* 0x0000001d1a1a7221 */ /* 0x000fe20000000000 */
[----:B------:R-:W-:Y:S01]  /*0290*/  PRMT R8, R9, 0x7632, R8 ;  /* 0x0000763209087816 */ /* 0x000fe20000000008 */
[----:B------:R-:W-:Y:S01]  /*02a0*/  IMAD.U32 R4, R4, 0x10000, RZ ;  /* 0x0001000004047824 */ /* 0x000fe200078e00ff */
[----:B------:R-:W-:Y:S01]  /*02b0*/  PRMT R7, R10, 0x7632, R7 ;  /* 0x000076320a077816 */ /* 0x000fe20000000007 */
[----:B------:R-:W-:Y:S01]  /*02c0*/  @!P1 FFMA R3, R26, R26, R3 ;  /* 0x0000001a1a039223 */ /* 0x000fe20000000003 */
[----:B------:R-:W-:Y:S01]  /*02d0*/  SHF.L.U32 R9, R10, 0x10, RZ ;  /* 0x000000100a097819 */ /* 0x000fe200000006ff */
[----:B------:R-:W-:Y:S01]  /*02e0*/  IMAD.U32 R8, R8, 0x10000, RZ ;  /* 0x0001000008087824 */ /* 0x000fe200078e00ff */
[----:B------:R-:W-:-:S02]  /*02f0*/  SHF.L.U32 R10, R23, 0x10, RZ ;  /* 0x00000010170a7819 */ /* 0x000fc400000006ff */
[C---:B------:R-:W-:Y:S01]  /*0300*/  PRMT R19, R5.reuse, 0x7632, R19 ;  /* 0x0000763205137816 */ /* 0x040fe20000000013 */
[----:B------:R-:W-:Y:S01]  /*0310*/  FADD R9, R28, R9 ;  /* 0x000000091c097221 */ /* 0x000fe20000000000 */
[----:B------:R-:W-:Y:S01]  /*0320*/  SHF.L.U32 R27, R5, 0x10, RZ ;  /* 0x00000010051b7819 */ /* 0x000fe200000006ff */
[----:B------:R-:W-:Y:S01]  /*0330*/  FADD R21, R21, R10 ;  /* 0x0000000a15157221 */ /* 0x000fe20000000000 */
[----:B------:R-:W-:Y:S01]  /*0340*/  PRMT R5, R6, 0x7632, R5 ;  /* 0x0000763206057816 */ /* 0x000fe20000000005 */
[----:B------:R-:W-:Y:S01]  /*0350*/  @!P1 FFMA R12, R9, R9, R12 ;  /* 0x00000009090c9223 */ /* 0x000fe2000000000c */
[----:B------:R-:W-:Y:S01]  /*0360*/  PRMT R6, R11, 0x7632, R6 ;  /* 0x000076320b067816 */ /* 0x000fe20000000006 */
[----:B------:R-:W-:Y:S01]  /*0370*/  FADD R24, R27, R24 ;  /* 0x000000181b187221 */ /* 0x000fe20000000000 */
[----:B------:R-:W-:Y:S01]  /*0380*/  SHF.L.U32 R10, R7, 0x10, RZ ;  /* 0x00000010070a7819 */ /* 0x000fe200000006ff */
[----:B------:R-:W-:Y:S01]  /*0390*/  @!P1 FFMA R20, R21, R21, R20 ;  /* 0x0000001515149223 */ /* 0x000fe20000000014 */
[----:B------:R-:W-:Y:S01]  /*03a0*/  SHF.L.U32 R11, R11, 0x10, RZ ;  /* 0x000000100b0b7819 */ /* 0x000fe200000006ff */
[----:B------:R-:W-:Y:S01]  /*03b0*/  @!P1 FFMA R13, R24, R24, R13 ;  /* 0x00000018180d9223 */ /* 0x000fe2000000000d */
[----:B------:R-:W-:-:S02]  /*03c0*/  SHF.L.U32 R19, R19, 0x10, RZ ;  /* 0x0000001013137819 */ /* 0x000fc400000006ff */
[----:B------:R-:W-:Y:S01]  /*03d0*/  SHF.L.U32 R5, R5, 0x10, RZ ;  /* 0x0000001005057819 */ /* 0x000fe200000006ff */
[----:B------:R-:W-:Y:S01]  /*03e0*/  FADD R11, R22, R11 ;  /* 0x0000000b160b7221 */ /* 0x000fe20000000000 */
[----:B------:R-:W-:Y:S01]  /*03f0*/  SHF.L.U32 R7, R6, 0x10, RZ ;  /* 0x0000001006077819 */ /* 0x000fe200000006ff */
[----:B------:R-:W-:Y:S02]  /*0400*/  FADD R19, R19, R8 ;  /* 0x0000000813137221 */ /* 0x000fe40000000000 */
[----:B------:R-:W-:Y:S01]  /*0410*/  FADD R5, R5, R10 ;  /* 0x0000000a05057221 */ /* 0x000fe20000000000 */
[----:B------:R-:W-:Y:S01]  /*0420*/  @!P1 FFMA R14, R11, R11, R14 ;  /* 0x0000000b0b0e9223 */ /* 0x000fe2000000000e */
[----:B------:R-:W-:Y:S01]  /*0430*/  FADD R4, R4, R7 ;  /* 0x0000000704047221 */ /* 0x000fe20000000000 */
[----:B------:R-:W-:Y:S01]  /*0440*/  @!P1 FFMA R18, R19, R19, R18 ;  /* 0x0000001313129223 */ /* 0x000fe20000000012 */
[----:B------:R-:W-:Y:S02]  /*0450*/  @!P1 FFMA R16, R5, R5, R16 ;  /* 0x0000000505109223 */ /* 0x000fe40000000010 */
[----:B------:R-:W-:Y:S01]  /*0460*/  @!P1 FFMA R17, R4, R4, R17 ;  /* 0x0000000404119223 */ /* 0x000fe20000000011 */
[----:B------:R-:W-:Y:S05]  /*0470*/  @!P0 BRA `(.L_x_0) ;  /* 0xfffffcb000008947 */ /* 0x000fea000383ffff */
[----:B------:R-:W-:Y:S01]  /*0480*/  FADD R20, R3, R20 ;  /* 0x0000001403147221 */ /* 0x000fe20000000000 */
[----:B------:R-:W-:Y:S01]  /*0490*/  MOV R6, 0x39800000 ;  /* 0x3980000000067802 */ /* 0x000fe20000000f00 */
[----:B------:R-:W-:-:S02]  /*04a0*/  IMAD.MOV.U32 R19, RZ, RZ, 0x10 ;  /* 0x00000010ff137424 */ /* 0x000fc400078e00ff */
[----:B------:R-:W-:Y:S01]  /*04b0*/  FADD R13, R13, R20 ;  /* 0x000000140d0d7221 */ /* 0x000fe20000000000 */
[----:B------:R-:W-:-:S03]  /*04c0*/  MOV R20, 0xffffffff ;  /* 0xffffffff00147802 */ /* 0x000fc60000000f00 */
[----:B------:R-:W-:Y:S01]  /*04d0*/  FADD R13, R18, R13 ;  /* 0x0000000d120d7221 */ /* 0x000fe20000000000 */
[----:B------:R-:W-:-:S03]  /*04e0*/  LOP3.LUT R18, R2, 0x7, RZ, 0xc0, !PT ;  /* 0x0000000702127812 */ /* 0x000fc600078ec0ff */
[----:B------:R-:W-:Y:S02]  /*04f0*/  FADD R13, R12, R13 ;  /* 0x0000000d0c0d7221 */ /* 0x000fe40000000000 */
[----:B------:R-:W-:Y:S02]  /*0500*/  IMAD.WIDE.U32 R18, R18, R19, c[0x0][0x170] ;  /* 0x00005c0012127625 */ /* 0x000fe400078e0013 */
[----:B------:R-:W-:-:S04]  /*0510*/  FADD R13, R16, R13 ;  /* 0x0000000d100d7221 */ /* 0x000fc80000000000 */
[----:B------:R-:W-:-:S04]  /*0520*/  FADD R14, R14, R13 ;  /* 0x0000000d0e0e7221 */ /* 0x000fc80000000000 */
[----:B------:R-:W-:Y:S01]  /*0530*/  FADD R14, R17, R14 ;  /* 0x0000000e110e7221 */ /* 0x000fe20000000000 */
[----:B------:R-:W-:-:S04]  /*0540*/  MOV R17, 0xffffffc0 ;  /* 0xffffffc000117802 */ /* 0x000fc80000000f00 */
[----:B------:R-:W0:Y:S02]  /*0550*/  SHFL.BFLY PT, R3, R14, 0x4, 0x1f ;  /* 0x0c801f000e037f89 */ /* 0x000e2400000e0000 */
[----:B0-----:R-:W-:-:S05]  /*0560*/  FADD R3, R14, R3 ;  /* 0x000000030e037221 */ /* 0x001fca0000000000 */
[----:B------:R-:W0:Y:S02]  /*0570*/  SHFL.BFLY PT, R4, R3, 0x2, 0x1f ;  /* 0x0c401f0003047f89 */ /* 0x000e2400000e0000 */
[----:B0-----:R-:W-:-:S05]  /*0580*/  FADD R4, R3, R4 ;  /* 0x0000000403047221 */ /* 0x001fca0000000000 */
[----:B------:R-:W0:Y:S02]  /*0590*/  SHFL.BFLY PT, R5, R4, 0x1, 0x1f ;  /* 0x0c201f0004057f89 */ /* 0x000e2400000e0000 */
[----:B0-----:R-:W-:-:S04]  /*05a0*/  FADD R5, R4, R5 ;  /* 0x0000000504057221 */ /* 0x001fc80000000000 */
[----:B------:R-:W-:-:S04]  /*05b0*/  FFMA R5, R5, R6, 9.9999999747524270788e-07 ;  /* 0x358637bd05057423 */ /* 0x000fc80000000006 */
[----:B------:R0:W1:Y:S03]  /*05c0*/  MUFU.RSQ R16, R5 ;  /* 0x0000000500107308 */ /* 0x0000660000001400 */
.L_x_1:
[----:B------:R-:W-:Y:S01]  /*05d0*/  IADD3 R17, P0, R17, 0x40, RZ ;  /* 0x0000004011117810 */ /* 0x000fe20007f1e0ff */
[----:B0-----:R-:W-:Y:S01]  /*05e0*/  IMAD.MOV.U32 R3, RZ, RZ, 0x2 ;  /* 0x00000002ff037424 */ /* 0x001fe200078e00ff */
[----:B0-----:R-:W-:Y:S01]  /*05f0*/  CS2R R4, SRZ ;  /* 0x0000000000047805 */ /* 0x001fe2000001ff00 */
[----:B------:R-:W-:Y:S01]  /*0600*/  CS2R R6, SRZ ;  /* 0x0000000000067805 */ /* 0x000fe2000001ff00 */
[----:B------:R-:W-:Y:S01]  /*0610*/  LOP3.LUT R2, R0, R17, RZ, 0xfc, !PT ;  /* 0x0000001100027212 */ /* 0x000fe200078efcff */
[----:B------:R-:W-:Y:S01]  /*0620*/  CS2R R8, SRZ ;  /* 0x0000000000087805 */ /* 0x000fe2000001ff00 */
[----:B------:R-:W-:Y:S01]  /*0630*/  CS2R R10, SRZ ;  /* 0x00000000000a7805 */ /* 0x000fe2000001ff00 */
[----:B------:R0:W2:Y:S02]  /*0640*/  LDG.E.EL.128 R12, [R18.64] ;  /* 0x00000004120c7981 */ /* 0x0000a4000c2e1d00 */
[----:B------:R-:W-:-:S04]  /*0650*/  IMAD.WIDE R24, R2, R3, c[0x0][0x168] ;  /* 0x00005a0002187625 */ /* 0x000fc800078e0203 */
[----:B------:R-:W-:Y:S01]  /*0660*/  IMAD.WIDE R2, R2, R3, c[0x0][0x160] ;  /* 0x0000580002027625 */ /* 0x000fe200078e0203 */
[----:B------:R-:W3:Y:S04]  /*0670*/  @!P1 LDG.E.EF.128 R4, [R24.64] ;  /* 0x0000000418049981 */ /* 0x000ee8000c0e1d00 */
[----:B------:R-:W4:Y:S01]  /*0680*/  @!P1 LDG.E.EF.128 R8, [R2.64] ;  /* 0x0000000402089981 */ /* 0x000f22000c0e1d00 */
[----:B------:R-:W-:Y:S02]  /*0690*/  IADD3.X R20, RZ, R20, RZ, P0, !PT ;  /* 0x00000014ff147210 */ /* 0x000fe400007fe4ff */
[----:B------:R-:W-:-:S04]  /*06a0*/  ISETP.GE.U32.AND P0, PT, R17, 0xfc0, PT ;  /* 0x00000fc01100780c */ /* 0x000fc80003f06070 */
[----:B------:R-:W-:Y:S02]  /*06b0*/  ISETP.GE.U32.AND.EX P0, PT, R20, RZ, PT, P0 ;  /* 0x000000ff1400720c */ /* 0x000fe40003f06100 */
[----:B0-----:R-:W-:-:S04]  /*06c0*/  IADD3 R18, P2, R18, 0x80, RZ ;  /* 0x0000008012127810 */ /* 0x001fc80007f5e0ff */
[----:B------:R-:W-:Y:S02]  /*06d0*/  IADD3.X R19, RZ, R19, RZ, P2, !PT ;  /* 0x00000013ff137210 */ /* 0x000fe400017fe4ff */
[----:B---3--:R-:W-:Y:S01]  /*06e0*/  PRMT R22, R4, 0x7632, R22 ;  /* 0x0000763204167816 */ /* 0x008fe20000000016 */
[----:B------:R-:W-:Y:S01]  /*06f0*/  IMAD.U32 R30, R6, 0x10000, RZ ;  /* 0x00010000061e7824 */ /* 0x000fe200078e00ff */
[C---:B------:R-:W-:Y:S02]  /*0700*/  PRMT R21, R5.reuse, 0x7632, R21 ;  /* 0x0000763205157816 */ /* 0x040fe40000000015 */
[----:B------:R-:W-:Y:S02]  /*0710*/  SHF.L.U32 R28, R5, 0x10, RZ ;  /* 0x00000010051c7819 */ /* 0x000fe400000006ff */
[----:B------:R-:W-:Y:S02]  /*0720*/  SHF.L.U32 R26, R4, 0x10, RZ ;  /* 0x00000010041a7819 */ /* 0x000fe400000006ff */
[----:B------:R-:W-:-:S02]  /*0730*/  PRMT R23, R6, 0x7632, R23 ;  /* 0x0000763206177816 */ /* 0x000fc40000000017 */
[C---:B----4-:R-:W-:Y:S02]  /*0740*/  PRMT R24, R8.reuse, 0x7632, R24 ;  /* 0x0000763208187816 */ /* 0x050fe40000000018 */
[----:B------:R-:W-:Y:S02]  /*0750*/  SHF.L.U32 R5, R8, 0x10, RZ ;  /* 0x0000001008057819 */ /* 0x000fe400000006ff */
[C---:B------:R-:W-:Y:S02]  /*0760*/  PRMT R6, R7.reuse, 0x7632, R6 ;  /* 0x0000763207067816 */ /* 0x040fe40000000006 */
[----:B------:R-:W-:Y:S01]  /*0770*/  SHF.L.U32 R4, R7, 0x10, RZ ;  /* 0x0000001007047819 */ /* 0x000fe200000006ff */
[C---:B------:R-:W-:Y:S01]  /*0780*/  IMAD.U32 R7, R9.reuse, 0x10000, RZ ;  /* 0x0001000009077824 */ /* 0x040fe200078e00ff */
[----:B------:R-:W-:Y:S02]  /*0790*/  PRMT R8, R9, 0x7632, R8 ;  /* 0x0000763209087816 */ /* 0x000fe40000000008 */
[----:B------:R-:W-:-:S02]  /*07a0*/  PRMT R25, R10, 0x7632, R25 ;  /* 0x000076320a197816 */ /* 0x000fc40000000019 */
[----:B------:R-:W-:Y:S02]  /*07b0*/  SHF.L.U32 R27, R10, 0x10, RZ ;  /* 0x000000100a1b7819 */ /* 0x000fe400000006ff */
[C---:B------:R-:W-:Y:S01]  /*07c0*/  PRMT R10, R11.reuse, 0x7632, R10 ;  /* 0x000076320b0a7816 */ /* 0x040fe2000000000a */
[----:B------:R-:W-:Y:S01]  /*07d0*/  IMAD.U32 R29, R22, 0x10000, RZ ;  /* 0x00010000161d7824 */ /* 0x000fe200078e00ff */
[----:B------:R-:W-:Y:S01]  /*07e0*/  SHF.L.U32 R11, R11, 0x10, RZ ;  /* 0x000000100b0b7819 */ /* 0x000fe200000006ff */
[----:B------:R-:W-:Y:S01]  /*07f0*/  FADD R9, R5, R26 ;  /* 0x0000001a05097221 */ /* 0x000fe20000000000 */
[----:B------:R-:W-:Y:S01]  /*0800*/  SHF.L.U32 R21, R21, 0x10, RZ ;  /* 0x0000001015157819 */ /* 0x000fe200000006ff */
[----:B------:R-:W-:Y:S01]  /*0810*/  FADD R5, R7, R28 ;  /* 0x0000001c07057221 */ /* 0x000fe20000000000 */
[----:B------:R-:W-:Y:S01]  /*0820*/  SHF.L.U32 R22, R23, 0x10, RZ ;  /* 0x0000001017167819 */ /* 0x000fe200000006ff */
[----:B------:R-:W-:Y:S01]  /*0830*/  IMAD.U32 R25, R25, 0x10000, RZ ;  /* 0x0001000019197824 */ /* 0x000fe200078e00ff */
[----:B------:R-:W-:-:S02]  /*0840*/  SHF.L.U32 R24, R24, 0x10, RZ ;  /* 0x0000001018187819 */ /* 0x000fc400000006ff */
[----:B------:R-:W-:Y:S01]  /*0850*/  SHF.L.U32 R8, R8, 0x10, RZ ;  /* 0x0000001008087819 */ /* 0x000fe200000006ff */
[----:B------:R-:W-:Y:S01]  /*0860*/  FADD R7, R27, R30 ;  /* 0x0000001e1b077221 */ /* 0x000fe20000000000 */
[----:B------:R-:W-:Y:S01]  /*0870*/  SHF.L.U32 R10, R10, 0x10, RZ ;  /* 0x000000100a0a7819 */ /* 0x000fe200000006ff */
[----:B------:R-:W-:Y:S01]  /*0880*/  IMAD.U32 R31, R6, 0x10000, RZ ;  /* 0x00010000061f7824 */ /* 0x000fe200078e00ff */
[----:B------:R-:W-:Y:S01]  /*0890*/  FADD R27, R11, R4 ;  /* 0x000000040b1b7221 */ /* 0x000fe20000000000 */
[----:B--2---:R-:W-:Y:S01]  /*08a0*/  PRMT R6, R12, 0x7632, R6 ;  /* 0x000076320c067816 */ /* 0x004fe20000000006 */
[----:B------:R-:W-:Y:S01]  /*08b0*/  FADD R11, R24, R29 ;  /* 0x0000001d180b7221 */ /* 0x000fe20000000000 */
[----:B------:R-:W-:Y:S01]  /*08c0*/  SHF.L.U32 R4, R12, 0x10, RZ ;  /* 0x000000100c047819 */ /* 0x000fe200000006ff */
[----:B------:R-:W-:Y:S01]  /*08d0*/  FADD R23, R8, R21 ;  /* 0x0000001508177221 */ /* 0x000fe20000000000 */
[----:B------:R-:W-:Y:S01]  /*08e0*/  FADD R25, R25, R22 ;  /* 0x0000001619197221 */ /* 0x000fe20000000000 */
[----:B------:R-:W-:Y:S01]  /*08f0*/  PRMT R12, R14, 0x7632, R12 ;  /* 0x000076320e0c7816 */ /* 0x000fe2000000000c */
[----:B------:R-:W-:Y:S01]  /*0900*/  FADD R21, R10, R31 ;  /* 0x0000001f0a157221 */ /* 0x000fe20000000000 */
[----:B------:R-:W-:-:S02]  /*0910*/  PRMT R8, R13, 0x7632, R8 ;  /* 0x000076320d087816 */ /* 0x000fc40000000008 */
[C---:B------:R-:W-:Y:S01]  /*0920*/  PRMT R22, R15.reuse, 0x7632, R22 ;  /* 0x000076320f167816 */ /* 0x040fe20000000016 */
[----:B------:R-:W-:Y:S01]  /*0930*/  IMAD.U32 R6, R6, 0x10000, RZ ;  /* 0x0001000006067824 */ /* 0x000fe200078e00ff */
[----:B------:R-:W-:Y:S01]  /*0940*/  SHF.L.U32 R14, R14, 0x10, RZ ;  /* 0x000000100e0e7819 */ /* 0x000fe200000006ff */
[----:B-1----:R-:W-:Y:S01]  /*0950*/  FMUL R11, R16, R11 ;  /* 0x0000000b100b7220 */ /* 0x002fe20000400000 */
[----:B------:R-:W-:Y:S01]  /*0960*/  SHF.L.U32 R12, R12, 0x10, RZ ;  /* 0x000000100c0c7819 */ /* 0x000fe200000006ff */
[C---:B------:R-:W-:Y:S01]  /*0970*/  FMUL R7, R16.reuse, R7 ;  /* 0x0000000710077220 */ /* 0x040fe20000400000 */
[----:B------:R-:W-:Y:S01]  /*0980*/  SHF.L.U32 R15, R15, 0x10, RZ ;  /* 0x000000100f0f7819 */ /* 0x000fe200000006ff */
[----:B------:R-:W-:Y:S01]  /*0990*/  FMUL R25, R16, R25 ;  /* 0x0000001910197220 */ /* 0x000fe20000400000 */
[----:B------:R-:W-:Y:S01]  /*09a0*/  SHF.L.U32 R8, R8, 0x10, RZ ;  /* 0x0000001008087819 */ /* 0x000fe200000006ff */
[----:B------:R-:W-:Y:S01]  /*09b0*/  IMAD.U32 R13, R13, 0x10000, RZ ;  /* 0x000100000d0d7824 */ /* 0x000fe200078e00ff */
[C---:B------:R-:W-:Y:S01]  /*09c0*/  FMUL R9, R16.reuse, R9 ;  /* 0x0000000910097220 */ /* 0x040fe20000400000 */
[C---:B------:R-:W-:Y:S01]  /*09d0*/  FMUL R10, R16.reuse, R5 ;  /* 0x00000005100a7220 */ /* 0x040fe20000400000 */
[----:B------:R-:W-:Y:S01]  /*09e0*/  FMUL R24, R16, R27 ;  /* 0x0000001b10187220 */ /* 0x000fe20000400000 */
[----:B------:R-:W-:Y:S01]  /*09f0*/  IMAD.U32 R22, R22, 0x10000, RZ ;  /* 0x0001000016167824 */ /* 0x000fe200078e00ff */
[C---:B------:R-:W-:Y:S01]  /*0a00*/  FMUL R23, R16.reuse, R23 ;  /* 0x0000001710177220 */ /* 0x040fe20000400000 */
[----:B------:R-:W-:Y:S01]  /*0a10*/  FMUL R21, R16, R21 ;  /* 0x0000001510157220 */ /* 0x000fe20000400000 */
        /* <DEDUP_REMOVED lines=8> */
[----:B------:R-:W-:-:S02]  /*0aa0*/  F2FP.BF16.PACK_AB R6, R6, R7 ;  /* 0x000000070606723e */ /* 0x000fc400000010ff */
[----:B------:R-:W-:Y:S02]  /*0ab0*/  F2FP.BF16.PACK_AB R4, R11, R4 ;  /* 0x000000040b04723e */ /* 0x000fe400000010ff */
[----:B------:R-:W-:Y:S02]  /*0ac0*/  F2FP.BF16.PACK_AB R5, R8, R5 ;  /* 0x000000050805723e */ /* 0x000fe400000010ff */
[----:B------:R-:W-:-:S05]  /*0ad0*/  F2FP.BF16.PACK_AB R7, R22, R15 ;  /* 0x0000000f1607723e */ /* 0x000fca00000010ff */
[----:B------:R0:W-:Y:S01]  /*0ae0*/  @!P1 STG.E.128 [R2.64], R4 ;  /* 0x0000000402009986 */ /* 0x0001e2000c101d04 */
[----:B------:R-:W-:Y:S05]  /*0af0*/  @!P0 BRA `(.L_x_1) ;  /* 0xfffffad000008947 */ /* 0x000fea000383ffff */
[----:B------:R-:W-:Y:S05]  /*0b00*/  EXIT ;  /* 0x000000000000794d */ /* 0x000fea0003800000 */
.L_x_2:
[----:B------:R-:W-:-:S00]  /*0b10*/  BRA `(.L_x_2) ;  /* 0xfffffff000007947 */ /* 0x000fc0000383ffff */
[----:B------:R-:W-:-:S00]  /*0b20*/  NOP ;  /* 0x0000000000007918 */ /* 0x000fc00000000000 */
        /* <DEDUP_REMOVED lines=13> */
.L_x_3:


//--------------------- .nv.global.init           --------------------------
	.section	.nv.global.init,"aw",@progbits
.nv.global.init:
	.type		_$_str,@object
	.size		_$_str,(.L_0 - _$_str)
_$_str:
        /*0000*/ 	.byte	0x5f, 0x5f, 0x43, 0x55, 0x44, 0x41, 0x5f, 0x46, 0x54, 0x5a, 0x00
.L_0:
